//
// Generated by NVIDIA NVVM Compiler
//
// Compiler Build ID: CL-36424714
// Cuda compilation tools, release 13.0, V13.0.88
// Based on NVVM 20.0.0
//

.version 9.0
.target sm_100
.address_size 64

	// .globl	_Z17faxpy_1blk_kernelifPfS_S_

.visible .entry _Z17faxpy_1blk_kernelifPfS_S_(
	.param .u32 _Z17faxpy_1blk_kernelifPfS_S__param_0,
	.param .f32 _Z17faxpy_1blk_kernelifPfS_S__param_1,
	.param .u64 .ptr .align 1 _Z17faxpy_1blk_kernelifPfS_S__param_2,
	.param .u64 .ptr .align 1 _Z17faxpy_1blk_kernelifPfS_S__param_3,
	.param .u64 .ptr .align 1 _Z17faxpy_1blk_kernelifPfS_S__param_4
)
{


	ret;

}
	// .globl	_Z17faxpy_mblk_kernelifPfS_S_
.visible .entry _Z17faxpy_mblk_kernelifPfS_S_(
	.param .u32 _Z17faxpy_mblk_kernelifPfS_S__param_0,
	.param .f32 _Z17faxpy_mblk_kernelifPfS_S__param_1,
	.param .u64 .ptr .align 1 _Z17faxpy_mblk_kernelifPfS_S__param_2,
	.param .u64 .ptr .align 1 _Z17faxpy_mblk_kernelifPfS_S__param_3,
	.param .u64 .ptr .align 1 _Z17faxpy_mblk_kernelifPfS_S__param_4
)
{


	ret;

}


// ===== COMPILED SASS (sm_100) =====

	.target	sm_100

	.elftype	@"ET_EXEC"


//--------------------- .note.nv.tkinfo           --------------------------
	.section	.note.nv.tkinfo,"",@"SHT_NOTE"
	.sectionflags	@"SHF_NOTE_NV_TKINFO"
	.tkinfo
        /*0018*/ 	.word	0x00000002
        /*0030*/ 	.string	""
        /*0030*/ 	.string	"ptxas"
        /*0030*/ 	.string	"Cuda compilation tools, release 13.0, V13.0.88"
        /*0030*/ 	.string	"Build cuda_13.0.r13.0/compiler.36424714_0"
        /*0030*/ 	.string	"-arch sm_100 -m 64 "



//--------------------- .note.nv.cuinfo           --------------------------
	.section	.note.nv.cuinfo,"",@"SHT_NOTE"
	.sectionflags	@"SHF_NOTE_NV_CUINFO"
        /*0018*/ 	.short	0x0002
        /*001a*/ 	.short	0x0064
        /*001c*/ 	.short	0x0082
	.zero		2


//--------------------- .nv.info                  --------------------------
	.section	.nv.info,"",@"SHT_CUDA_INFO"
	.align	4


	//----- nvinfo : EIATTR_REGCOUNT
	.align		4
        /*0000*/ 	.byte	0x04, 0x2f
        /*0002*/ 	.short	(.L_1 - .L_0)
	.align		4
.L_0:
        /*0004*/ 	.word	index@(_Z17faxpy_1blk_kernelifPfS_S_)
        /*0008*/ 	.word	0x00000004


	//----- nvinfo : EIATTR_FRAME_SIZE
	.align		4
.L_1:
        /*000c*/ 	.byte	0x04, 0x11
        /*000e*/ 	.short	(.L_3 - .L_2)
	.align		4
.L_2:
        /*0010*/ 	.word	index@(_Z17faxpy_1blk_kernelifPfS_S_)
        /*0014*/ 	.word	0x00000000


	//----- nvinfo : EIATTR_REGCOUNT
	.align		4
.L_3:
        /*0018*/ 	.byte	0x04, 0x2f
        /*001a*/ 	.short	(.L_5 - .L_4)
	.align		4
.L_4:
        /*001c*/ 	.word	index@(_Z17faxpy_mblk_kernelifPfS_S_)
        /*0020*/ 	.word	0x00000004


	//----- nvinfo : EIATTR_FRAME_SIZE
	.align		4
.L_5:
        /*0024*/ 	.byte	0x04, 0x11
        /*0026*/ 	.short	(.L_7 - .L_6)
	.align		4
.L_6:
        /*0028*/ 	.word	index@(_Z17faxpy_mblk_kernelifPfS_S_)
        /*002c*/ 	.word	0x00000000


	//----- nvinfo : EIATTR_MIN_STACK_SIZE
	.align		4
.L_7:
        /*0030*/ 	.byte	0x04, 0x12
        /*0032*/ 	.short	(.L_9 - .L_8)
	.align		4
.L_8:
        /*0034*/ 	.word	index@(_Z17faxpy_mblk_kernelifPfS_S_)
        /*0038*/ 	.word	0x00000000


	//----- nvinfo : EIATTR_MIN_STACK_SIZE
	.align		4
.L_9:
        /*003c*/ 	.byte	0x04, 0x12
        /*003e*/ 	.short	(.L_11 - .L_10)
	.align		4
.L_10:
        /*0040*/ 	.word	index@(_Z17faxpy_1blk_kernelifPfS_S_)
        /*0044*/ 	.word	0x00000000
.L_11:


//--------------------- .nv.compat                --------------------------
	.section	.nv.compat,"",@"SHT_CUDA_COMPAT_INFO"
	.align	4
        /*0000*/ 	.byte	0x02, 0x09, 0x00, 0x00, 0x02, 0x02, 0x01, 0x00, 0x02, 0x05, 0x05, 0x00, 0x03, 0x07, 0x01, 0x01
        /*0010*/ 	.byte	0x02, 0x03, 0x00, 0x00, 0x02, 0x06, 0x01, 0x00, 0x04, 0x0b, 0x08, 0x00, 0x09, 0x00, 0x00, 0x00
        /*0020*/ 	.byte	0x00, 0x00, 0x00, 0x00


//--------------------- .nv.info._Z17faxpy_mblk_kernelifPfS_S_ --------------------------
	.section	.nv.info._Z17faxpy_mblk_kernelifPfS_S_,"",@"SHT_CUDA_INFO"
	.sectionflags	@""
	.align	4


	//----- nvinfo : EIATTR_CUDA_API_VERSION
	.align		4
        /*0000*/ 	.byte	0x04, 0x37
        /*0002*/ 	.short	(.L_13 - .L_12)
.L_12:
        /*0004*/ 	.word	0x00000082


	//----- nvinfo : EIATTR_KPARAM_INFO
	.align		4
.L_13:
        /*0008*/ 	.byte	0x04, 0x17
        /*000a*/ 	.short	(.L_15 - .L_14)
.L_14:
        /*000c*/ 	.word	0x00000000
        /*0010*/ 	.short	0x0004
        /*0012*/ 	.short	0x0018
        /*0014*/ 	.byte	0x00, 0xf5, 0x21, 0x00


	//----- nvinfo : EIATTR_KPARAM_INFO
	.align		4
.L_15:
        /*0018*/ 	.byte	0x04, 0x17
        /*001a*/ 	.short	(.L_17 - .L_16)
.L_16:
        /*001c*/ 	.word	0x00000000
        /*0020*/ 	.short	0x0003
        /*0022*/ 	.short	0x0010
        /*0024*/ 	.byte	0x00, 0xf5, 0x21, 0x00


	//----- nvinfo : EIATTR_KPARAM_INFO
	.align		4
.L_17:
        /*0028*/ 	.byte	0x04, 0x17
        /*002a*/ 	.short	(.L_19 - .L_18)
.L_18:
        /*002c*/ 	.word	0x00000000
        /*0030*/ 	.short	0x0002
        /*0032*/ 	.short	0x0008
        /*0034*/ 	.byte	0x00, 0xf5, 0x21, 0x00


	//----- nvinfo : EIATTR_KPARAM_INFO
	.align		4
.L_19:
        /*0038*/ 	.byte	0x04, 0x17
        /*003a*/ 	.short	(.L_21 - .L_20)
.L_20:
        /*003c*/ 	.word	0x00000000
        /*0040*/ 	.short	0x0001
        /*0042*/ 	.short	0x0004
        /*0044*/ 	.byte	0x00, 0xf0, 0x11, 0x00


	//----- nvinfo : EIATTR_KPARAM_INFO
	.align		4
.L_21:
        /*0048*/ 	.byte	0x04, 0x17
        /*004a*/ 	.short	(.L_23 - .L_22)
.L_22:
        /*004c*/ 	.word	0x00000000
        /*0050*/ 	.short	0x0000
        /*0052*/ 	.short	0x0000
        /*0054*/ 	.byte	0x00, 0xf0, 0x11, 0x00


	//----- nvinfo : EIATTR_SPARSE_MMA_MASK
	.align		4
.L_23:
        /*0058*/ 	.byte	0x03, 0x50
        /*005a*/ 	.short	0x0000


	//----- nvinfo : EIATTR_MAXREG_COUNT
	.align		4
        /*005c*/ 	.byte	0x03, 0x1b
        /*005e*/ 	.short	0x00ff


	//----- nvinfo : EIATTR_MERCURY_ISA_VERSION
	.align		4
        /*0060*/ 	.byte	0x03, 0x5f
        /*0062*/ 	.short	0x0101


	//----- nvinfo : EIATTR_VRC_CTA_INIT_COUNT
	.align		4
        /*0064*/ 	.byte	0x02, 0x4a
	.zero		1
	.zero		1


	//----- nvinfo : EIATTR_EXIT_INSTR_OFFSETS
	.align		4
        /*0068*/ 	.byte	0x04, 0x1c
        /*006a*/ 	.short	(.L_25 - .L_24)


	//   ....[0]....
.L_24:
        /*006c*/ 	.word	0x00000010


	//----- nvinfo : EIATTR_CBANK_PARAM_SIZE
	.align		4
.L_25:
        /*0070*/ 	.byte	0x03, 0x19
        /*0072*/ 	.short	0x0020


	//----- nvinfo : EIATTR_PARAM_CBANK
	.align		4
        /*0074*/ 	.byte	0x04, 0x0a
        /*0076*/ 	.short	(.L_27 - .L_26)
	.align		4
.L_26:
        /*0078*/ 	.word	index@(.nv.constant0._Z17faxpy_mblk_kernelifPfS_S_)
        /*007c*/ 	.short	0x0380
        /*007e*/ 	.short	0x0020


	//----- nvinfo : EIATTR_SW_WAR
	.align		4
.L_27:
        /*0080*/ 	.byte	0x04, 0x36
        /*0082*/ 	.short	(.L_29 - .L_28)
.L_28:
        /*0084*/ 	.word	0x00000008
.L_29:


//--------------------- .nv.info._Z17faxpy_1blk_kernelifPfS_S_ --------------------------
	.section	.nv.info._Z17faxpy_1blk_kernelifPfS_S_,"",@"SHT_CUDA_INFO"
	.sectionflags	@""
	.align	4


	//----- nvinfo : EIATTR_CUDA_API_VERSION
	.align		4
        /*0000*/ 	.byte	0x04, 0x37
        /*0002*/ 	.short	(.L_31 - .L_30)
.L_30:
        /*0004*/ 	.word	0x00000082


	//----- nvinfo : EIATTR_KPARAM_INFO
	.align		4
.L_31:
        /*0008*/ 	.byte	0x04, 0x17
        /*000a*/ 	.short	(.L_33 - .L_32)
.L_32:
        /*000c*/ 	.word	0x00000000
        /*0010*/ 	.short	0x0004
        /*0012*/ 	.short	0x0018
        /*0014*/ 	.byte	0x00, 0xf5, 0x21, 0x00


	//----- nvinfo : EIATTR_KPARAM_INFO
	.align		4
.L_33:
        /*0018*/ 	.byte	0x04, 0x17
        /*001a*/ 	.short	(.L_35 - .L_34)
.L_34:
        /*001c*/ 	.word	0x00000000
        /*0020*/ 	.short	0x0003
        /*0022*/ 	.short	0x0010
        /*0024*/ 	.byte	0x00, 0xf5, 0x21, 0x00


	//----- nvinfo : EIATTR_KPARAM_INFO
	.align		4
.L_35:
        /*0028*/ 	.byte	0x04, 0x17
        /*002a*/ 	.short	(.L_37 - .L_36)
.L_36:
        /*002c*/ 	.word	0x00000000
        /*0030*/ 	.short	0x0002
        /*0032*/ 	.short	0x0008
        /*0034*/ 	.byte	0x00, 0xf5, 0x21, 0x00


	//----- nvinfo : EIATTR_KPARAM_INFO
	.align		4
.L_37:
        /*0038*/ 	.byte	0x04, 0x17
        /*003a*/ 	.short	(.L_39 - .L_38)
.L_38:
        /*003c*/ 	.word	0x00000000
        /*0040*/ 	.short	0x0001
        /*0042*/ 	.short	0x0004
        /*0044*/ 	.byte	0x00, 0xf0, 0x11, 0x00


	//----- nvinfo : EIATTR_KPARAM_INFO
	.align		4
.L_39:
        /*0048*/ 	.byte	0x04, 0x17
        /*004a*/ 	.short	(.L_41 - .L_40)
.L_40:
        /*004c*/ 	.word	0x00000000
        /*0050*/ 	.short	0x0000
        /*0052*/ 	.short	0x0000
        /*0054*/ 	.byte	0x00, 0xf0, 0x11, 0x00


	//----- nvinfo : EIATTR_SPARSE_MMA_MASK
	.align		4
.L_41:
        /*0058*/ 	.byte	0x03, 0x50
        /*005a*/ 	.short	0x0000


	//----- nvinfo : EIATTR_MAXREG_COUNT
	.align		4
        /*005c*/ 	.byte	0x03, 0x1b
        /*005e*/ 	.short	0x00ff


	//----- nvinfo : EIATTR_MERCURY_ISA_VERSION
	.align		4
        /*0060*/ 	.byte	0x03, 0x5f
        /*0062*/ 	.short	0x0101


	//----- nvinfo : EIATTR_VRC_CTA_INIT_COUNT
	.align		4
        /*0064*/ 	.byte	0x02, 0x4a
	.zero		1
	.zero		1


	//----- nvinfo : EIATTR_EXIT_INSTR_OFFSETS
	.align		4
        /*0068*/ 	.byte	0x04, 0x1c
        /*006a*/ 	.short	(.L_43 - .L_42)


	//   ....[0]....
.L_42:
        /*006c*/ 	.word	0x00000010


	//----- nvinfo : EIATTR_CBANK_PARAM_SIZE
	.align		4
.L_43:
        /*0070*/ 	.byte	0x03, 0x19
        /*0072*/ 	.short	0x0020


	//----- nvinfo : EIATTR_PARAM_CBANK
	.align		4
        /*0074*/ 	.byte	0x04, 0x0a
        /*0076*/ 	.short	(.L_45 - .L_44)
	.align		4
.L_44:
        /*0078*/ 	.word	index@(.nv.constant0._Z17faxpy_1blk_kernelifPfS_S_)
        /*007c*/ 	.short	0x0380
        /*007e*/ 	.short	0x0020


	//----- nvinfo : EIATTR_SW_WAR
	.align		4
.L_45:
        /*0080*/ 	.byte	0x04, 0x36
        /*0082*/ 	.short	(.L_47 - .L_46)
.L_46:
        /*0084*/ 	.word	0x00000008
.L_47:


//--------------------- .nv.callgraph             --------------------------
	.section	.nv.callgraph,"",@"SHT_CUDA_CALLGRAPH"
	.align	4
	.sectionentsize	8
	.align		4
        /*0000*/ 	.word	0x00000000
	.align		4
        /*0004*/ 	.word	0xffffffff
	.align		4
        /*0008*/ 	.word	0x00000000
	.align		4
        /*000c*/ 	.word	0xfffffffe
	.align		4
        /*0010*/ 	.word	0x00000000
	.align		4
        /*0014*/ 	.word	0xfffffffd
	.align		4
        /*0018*/ 	.word	0x00000000
	.align		4
        /*001c*/ 	.word	0xfffffffc


//--------------------- .text._Z17faxpy_mblk_kernelifPfS_S_ --------------------------
	.section	.text._Z17faxpy_mblk_kernelifPfS_S_,"ax",@progbits
	.align	128
        .global         _Z17faxpy_mblk_kernelifPfS_S_
        .type           _Z17faxpy_mblk_kernelifPfS_S_,@function
        .size           _Z17faxpy_mblk_kernelifPfS_S_,(.L_x_2 - _Z17faxpy_mblk_kernelifPfS_S_)
        .other          _Z17faxpy_mblk_kernelifPfS_S_,@"STO_CUDA_ENTRY STV_DEFAULT"
_Z17faxpy_mblk_kernelifPfS_S_:
.text._Z17faxpy_mblk_kernelifPfS_S_:
[----:B------:R-:W-:Y:S01]  /*0000*/  LDC R1, c[0x0][0x37c] ;  /* 0x0000df00ff017b82 */ /* 0x000fe20000000800 */
[----:B------:R-:W-:Y:S05]  /*0010*/  EXIT ;  /* 0x000000000000794d */ /* 0x000fea0003800000 */
.L_x_0:
[----:B------:R-:W-:-:S00]  /*0020*/  BRA `(.L_x_0) ;  /* 0xfffffffc00fc7947 */ /* 0x000fc0000383ffff */
[----:B------:R-:W-:-:S00]  /*0030*/  NOP ;  /* 0x0000000000007918 */ /* 0x000fc00000000000 */
        /* <DEDUP_REMOVED lines=12> */
.L_x_2:


//--------------------- .text._Z17faxpy_1blk_kernelifPfS_S_ --------------------------
	.section	.text._Z17faxpy_1blk_kernelifPfS_S_,"ax",@progbits
	.align	128
        .global         _Z17faxpy_1blk_kernelifPfS_S_
        .type           _Z17faxpy_1blk_kernelifPfS_S_,@function
        .size           _Z17faxpy_1blk_kernelifPfS_S_,(.L_x_3 - _Z17faxpy_1blk_kernelifPfS_S_)
        .other          _Z17faxpy_1blk_kernelifPfS_S_,@"STO_CUDA_ENTRY STV_DEFAULT"
_Z17faxpy_1blk_kernelifPfS_S_:
.text._Z17faxpy_1blk_kernelifPfS_S_:
[----:B------:R-:W-:Y:S01]  /*0000*/  LDC R1, c[0x0][0x37c] ;  /* 0x0000df00ff017b82 */ /* 0x000fe20000000800 */
[----:B------:R-:W-:Y:S05]  /*0010*/  EXIT ;  /* 0x000000000000794d */ /* 0x000fea0003800000 */
.L_x_1:
        /* <DEDUP_REMOVED lines=14> */
.L_x_3:


//--------------------- .nv.shared.reserved.0     --------------------------
	.section	.nv.shared.reserved.0,"aw",@nobits
	.weak		__nv_reservedSMEM_offset_0_alias
	.size		__nv_reservedSMEM_offset_0_alias, 0, 64
	.other		__nv_reservedSMEM_offset_0_alias,@"STO_CUDA_RESERVED_SHARED STV_DEFAULT"
__nv_reservedSMEM_offset_0_alias:
	.zero		0
	.zero		64


//--------------------- .nv.constant0._Z17faxpy_mblk_kernelifPfS_S_ --------------------------
	.section	.nv.constant0._Z17faxpy_mblk_kernelifPfS_S_,"a",@progbits
	.sectionflags	@""
	.align	4
.nv.constant0._Z17faxpy_mblk_kernelifPfS_S_:
	.zero		928


//--------------------- .nv.constant0._Z17faxpy_1blk_kernelifPfS_S_ --------------------------
	.section	.nv.constant0._Z17faxpy_1blk_kernelifPfS_S_,"a",@progbits
	.sectionflags	@""
	.align	4
.nv.constant0._Z17faxpy_1blk_kernelifPfS_S_:
	.zero		928


//--------------------- SYMBOLS --------------------------

	.type		.nv.reservedSmem.offset0,@object
	.size		.nv.reservedSmem.offset0,0x4
